//
// Generated by NVIDIA NVVM Compiler
//
// Compiler Build ID: CL-36424714
// Cuda compilation tools, release 13.0, V13.0.88
// Based on NVVM 20.0.0
//

.version 9.0
.target sm_100
.address_size 64

	// .globl	_Z19selectionSortKernelPci

.visible .entry _Z19selectionSortKernelPci(
	.param .u64 .ptr .align 1 _Z19selectionSortKernelPci_param_0,
	.param .u32 _Z19selectionSortKernelPci_param_1
)
{
	.reg .pred 	%p<44>;
	.reg .b16 	%rs<79>;
	.reg .b32 	%r<113>;
	.reg .b64 	%rd<77>;

	ld.param.u64 	%rd3, [_Z19selectionSortKernelPci_param_0];
	ld.param.u32 	%r33, [_Z19selectionSortKernelPci_param_1];
	cvta.to.global.u64 	%rd1, %rd3;
	add.s32 	%r1, %r33, -1;
	setp.lt.s32 	%p1, %r33, 2;
	@%p1 bra 	$L__BB0_19;
	add.s32 	%r2, %r33, -2;
	cvt.u16.u32 	%rs1, %r33;
	mov.b32 	%r99, 0;
	mov.b16 	%rs77, 0;
	mov.u16 	%rs78, %rs77;
$L__BB0_2:
	sub.s32 	%r4, %r1, %r99;
	sub.s32 	%r36, %r2, %r99;
	add.s32 	%r5, %r99, 1;
	setp.lt.u32 	%p2, %r36, 15;
	mov.u32 	%r107, %r5;
	mov.u32 	%r112, %r99;
	@%p2 bra 	$L__BB0_6;
	and.b32  	%r37, %r4, -16;
	neg.s32 	%r100, %r37;
	mov.u32 	%r101, %r99;
	mov.u32 	%r112, %r99;
$L__BB0_4:
	.pragma "nounroll";
	add.s32 	%r38, %r101, 1;
	cvt.u64.u32 	%rd4, %r38;
	add.s64 	%rd5, %rd1, %rd4;
	ld.global.s8 	%rs9, [%rd5];
	cvt.s64.s32 	%rd6, %r112;
	add.s64 	%rd7, %rd1, %rd6;
	ld.global.s8 	%rs10, [%rd7];
	setp.lt.s16 	%p3, %rs9, %rs10;
	selp.b32 	%r39, %r38, %r112, %p3;
	ld.global.s8 	%rs11, [%rd5+1];
	cvt.s64.s32 	%rd8, %r39;
	add.s64 	%rd9, %rd1, %rd8;
	ld.global.s8 	%rs12, [%rd9];
	setp.lt.s16 	%p4, %rs11, %rs12;
	add.s32 	%r40, %r101, 2;
	selp.b32 	%r41, %r40, %r39, %p4;
	ld.global.s8 	%rs13, [%rd5+2];
	cvt.s64.s32 	%rd10, %r41;
	add.s64 	%rd11, %rd1, %rd10;
	ld.global.s8 	%rs14, [%rd11];
	setp.lt.s16 	%p5, %rs13, %rs14;
	add.s32 	%r42, %r101, 3;
	selp.b32 	%r43, %r42, %r41, %p5;
	ld.global.s8 	%rs15, [%rd5+3];
	cvt.s64.s32 	%rd12, %r43;
	add.s64 	%rd13, %rd1, %rd12;
	ld.global.s8 	%rs16, [%rd13];
	setp.lt.s16 	%p6, %rs15, %rs16;
	add.s32 	%r44, %r101, 4;
	selp.b32 	%r45, %r44, %r43, %p6;
	ld.global.s8 	%rs17, [%rd5+4];
	cvt.s64.s32 	%rd14, %r45;
	add.s64 	%rd15, %rd1, %rd14;
	ld.global.s8 	%rs18, [%rd15];
	setp.lt.s16 	%p7, %rs17, %rs18;
	add.s32 	%r46, %r101, 5;
	selp.b32 	%r47, %r46, %r45, %p7;
	ld.global.s8 	%rs19, [%rd5+5];
	cvt.s64.s32 	%rd16, %r47;
	add.s64 	%rd17, %rd1, %rd16;
	ld.global.s8 	%rs20, [%rd17];
	setp.lt.s16 	%p8, %rs19, %rs20;
	add.s32 	%r48, %r101, 6;
	selp.b32 	%r49, %r48, %r47, %p8;
	ld.global.s8 	%rs21, [%rd5+6];
	cvt.s64.s32 	%rd18, %r49;
	add.s64 	%rd19, %rd1, %rd18;
	ld.global.s8 	%rs22, [%rd19];
	setp.lt.s16 	%p9, %rs21, %rs22;
	add.s32 	%r50, %r101, 7;
	selp.b32 	%r51, %r50, %r49, %p9;
	ld.global.s8 	%rs23, [%rd5+7];
	cvt.s64.s32 	%rd20, %r51;
	add.s64 	%rd21, %rd1, %rd20;
	ld.global.s8 	%rs24, [%rd21];
	setp.lt.s16 	%p10, %rs23, %rs24;
	add.s32 	%r52, %r101, 8;
	selp.b32 	%r53, %r52, %r51, %p10;
	ld.global.s8 	%rs25, [%rd5+8];
	cvt.s64.s32 	%rd22, %r53;
	add.s64 	%rd23, %rd1, %rd22;
	ld.global.s8 	%rs26, [%rd23];
	setp.lt.s16 	%p11, %rs25, %rs26;
	add.s32 	%r54, %r101, 9;
	selp.b32 	%r55, %r54, %r53, %p11;
	ld.global.s8 	%rs27, [%rd5+9];
	cvt.s64.s32 	%rd24, %r55;
	add.s64 	%rd25, %rd1, %rd24;
	ld.global.s8 	%rs28, [%rd25];
	setp.lt.s16 	%p12, %rs27, %rs28;
	add.s32 	%r56, %r101, 10;
	selp.b32 	%r57, %r56, %r55, %p12;
	ld.global.s8 	%rs29, [%rd5+10];
	cvt.s64.s32 	%rd26, %r57;
	add.s64 	%rd27, %rd1, %rd26;
	ld.global.s8 	%rs30, [%rd27];
	setp.lt.s16 	%p13, %rs29, %rs30;
	add.s32 	%r58, %r101, 11;
	selp.b32 	%r59, %r58, %r57, %p13;
	ld.global.s8 	%rs31, [%rd5+11];
	cvt.s64.s32 	%rd28, %r59;
	add.s64 	%rd29, %rd1, %rd28;
	ld.global.s8 	%rs32, [%rd29];
	setp.lt.s16 	%p14, %rs31, %rs32;
	add.s32 	%r60, %r101, 12;
	selp.b32 	%r61, %r60, %r59, %p14;
	ld.global.s8 	%rs33, [%rd5+12];
	cvt.s64.s32 	%rd30, %r61;
	add.s64 	%rd31, %rd1, %rd30;
	ld.global.s8 	%rs34, [%rd31];
	setp.lt.s16 	%p15, %rs33, %rs34;
	add.s32 	%r62, %r101, 13;
	selp.b32 	%r63, %r62, %r61, %p15;
	ld.global.s8 	%rs35, [%rd5+13];
	cvt.s64.s32 	%rd32, %r63;
	add.s64 	%rd33, %rd1, %rd32;
	ld.global.s8 	%rs36, [%rd33];
	setp.lt.s16 	%p16, %rs35, %rs36;
	add.s32 	%r64, %r101, 14;
	selp.b32 	%r65, %r64, %r63, %p16;
	ld.global.s8 	%rs37, [%rd5+14];
	cvt.s64.s32 	%rd34, %r65;
	add.s64 	%rd35, %rd1, %rd34;
	ld.global.s8 	%rs38, [%rd35];
	setp.lt.s16 	%p17, %rs37, %rs38;
	add.s32 	%r66, %r101, 15;
	selp.b32 	%r67, %r66, %r65, %p17;
	ld.global.s8 	%rs39, [%rd5+15];
	cvt.s64.s32 	%rd36, %r67;
	add.s64 	%rd37, %rd1, %rd36;
	ld.global.s8 	%rs40, [%rd37];
	setp.lt.s16 	%p18, %rs39, %rs40;
	add.s32 	%r101, %r101, 16;
	selp.b32 	%r112, %r101, %r67, %p18;
	add.s32 	%r100, %r100, 16;
	setp.ne.s32 	%p19, %r100, 0;
	@%p19 bra 	$L__BB0_4;
	add.s32 	%r107, %r101, 1;
$L__BB0_6:
	and.b32  	%r68, %r4, 15;
	setp.eq.s32 	%p20, %r68, 0;
	@%p20 bra 	$L__BB0_16;
	not.b16 	%rs41, %rs78;
	add.s16 	%rs42, %rs41, %rs1;
	cvt.u32.u16 	%r70, %rs42;
	and.b32  	%r17, %r70, 15;
	add.s32 	%r71, %r17, -1;
	setp.lt.u32 	%p21, %r71, 7;
	@%p21 bra 	$L__BB0_9;
	cvt.u64.u32 	%rd38, %r107;
	add.s64 	%rd39, %rd1, %rd38;
	ld.global.s8 	%rs43, [%rd39];
	cvt.s64.s32 	%rd40, %r112;
	add.s64 	%rd41, %rd1, %rd40;
	ld.global.s8 	%rs44, [%rd41];
	setp.lt.s16 	%p22, %rs43, %rs44;
	selp.b32 	%r72, %r107, %r112, %p22;
	add.s32 	%r73, %r107, 1;
	ld.global.s8 	%rs45, [%rd39+1];
	cvt.s64.s32 	%rd42, %r72;
	add.s64 	%rd43, %rd1, %rd42;
	ld.global.s8 	%rs46, [%rd43];
	setp.lt.s16 	%p23, %rs45, %rs46;
	selp.b32 	%r74, %r73, %r72, %p23;
	add.s32 	%r75, %r107, 2;
	ld.global.s8 	%rs47, [%rd39+2];
	cvt.s64.s32 	%rd44, %r74;
	add.s64 	%rd45, %rd1, %rd44;
	ld.global.s8 	%rs48, [%rd45];
	setp.lt.s16 	%p24, %rs47, %rs48;
	selp.b32 	%r76, %r75, %r74, %p24;
	add.s32 	%r77, %r107, 3;
	ld.global.s8 	%rs49, [%rd39+3];
	cvt.s64.s32 	%rd46, %r76;
	add.s64 	%rd47, %rd1, %rd46;
	ld.global.s8 	%rs50, [%rd47];
	setp.lt.s16 	%p25, %rs49, %rs50;
	selp.b32 	%r78, %r77, %r76, %p25;
	add.s32 	%r79, %r107, 4;
	ld.global.s8 	%rs51, [%rd39+4];
	cvt.s64.s32 	%rd48, %r78;
	add.s64 	%rd49, %rd1, %rd48;
	ld.global.s8 	%rs52, [%rd49];
	setp.lt.s16 	%p26, %rs51, %rs52;
	selp.b32 	%r80, %r79, %r78, %p26;
	add.s32 	%r81, %r107, 5;
	ld.global.s8 	%rs53, [%rd39+5];
	cvt.s64.s32 	%rd50, %r80;
	add.s64 	%rd51, %rd1, %rd50;
	ld.global.s8 	%rs54, [%rd51];
	setp.lt.s16 	%p27, %rs53, %rs54;
	selp.b32 	%r82, %r81, %r80, %p27;
	add.s32 	%r83, %r107, 6;
	ld.global.s8 	%rs55, [%rd39+6];
	cvt.s64.s32 	%rd52, %r82;
	add.s64 	%rd53, %rd1, %rd52;
	ld.global.s8 	%rs56, [%rd53];
	setp.lt.s16 	%p28, %rs55, %rs56;
	selp.b32 	%r84, %r83, %r82, %p28;
	add.s32 	%r85, %r107, 7;
	ld.global.s8 	%rs57, [%rd39+7];
	cvt.s64.s32 	%rd54, %r84;
	add.s64 	%rd55, %rd1, %rd54;
	ld.global.s8 	%rs58, [%rd55];
	setp.lt.s16 	%p29, %rs57, %rs58;
	selp.b32 	%r112, %r85, %r84, %p29;
	add.s32 	%r107, %r107, 8;
$L__BB0_9:
	and.b32  	%r86, %r17, 7;
	setp.eq.s32 	%p30, %r86, 0;
	@%p30 bra 	$L__BB0_16;
	not.b16 	%rs59, %rs77;
	add.s16 	%rs60, %rs59, %rs1;
	cvt.u32.u16 	%r88, %rs60;
	and.b32  	%r89, %r88, 7;
	and.b32  	%r23, %r88, 3;
	add.s32 	%r90, %r89, -1;
	setp.lt.u32 	%p31, %r90, 3;
	@%p31 bra 	$L__BB0_12;
	cvt.u64.u32 	%rd56, %r107;
	add.s64 	%rd57, %rd1, %rd56;
	ld.global.s8 	%rs61, [%rd57];
	cvt.s64.s32 	%rd58, %r112;
	add.s64 	%rd59, %rd1, %rd58;
	ld.global.s8 	%rs62, [%rd59];
	setp.lt.s16 	%p32, %rs61, %rs62;
	selp.b32 	%r91, %r107, %r112, %p32;
	add.s32 	%r92, %r107, 1;
	ld.global.s8 	%rs63, [%rd57+1];
	cvt.s64.s32 	%rd60, %r91;
	add.s64 	%rd61, %rd1, %rd60;
	ld.global.s8 	%rs64, [%rd61];
	setp.lt.s16 	%p33, %rs63, %rs64;
	selp.b32 	%r93, %r92, %r91, %p33;
	add.s32 	%r94, %r107, 2;
	ld.global.s8 	%rs65, [%rd57+2];
	cvt.s64.s32 	%rd62, %r93;
	add.s64 	%rd63, %rd1, %rd62;
	ld.global.s8 	%rs66, [%rd63];
	setp.lt.s16 	%p34, %rs65, %rs66;
	selp.b32 	%r95, %r94, %r93, %p34;
	add.s32 	%r96, %r107, 3;
	ld.global.s8 	%rs67, [%rd57+3];
	cvt.s64.s32 	%rd64, %r95;
	add.s64 	%rd65, %rd1, %rd64;
	ld.global.s8 	%rs68, [%rd65];
	setp.lt.s16 	%p35, %rs67, %rs68;
	selp.b32 	%r112, %r96, %r95, %p35;
	add.s32 	%r107, %r107, 4;
$L__BB0_12:
	setp.eq.s32 	%p36, %r23, 0;
	@%p36 bra 	$L__BB0_16;
	cvt.u64.u32 	%rd66, %r107;
	add.s64 	%rd2, %rd1, %rd66;
	ld.global.s8 	%rs69, [%rd2];
	cvt.s64.s32 	%rd67, %r112;
	add.s64 	%rd68, %rd1, %rd67;
	ld.global.s8 	%rs70, [%rd68];
	setp.lt.s16 	%p37, %rs69, %rs70;
	selp.b32 	%r112, %r107, %r112, %p37;
	setp.eq.s32 	%p38, %r23, 1;
	@%p38 bra 	$L__BB0_16;
	add.s32 	%r97, %r107, 1;
	ld.global.s8 	%rs71, [%rd2+1];
	cvt.s64.s32 	%rd69, %r112;
	add.s64 	%rd70, %rd1, %rd69;
	ld.global.s8 	%rs72, [%rd70];
	setp.lt.s16 	%p39, %rs71, %rs72;
	selp.b32 	%r112, %r97, %r112, %p39;
	setp.eq.s32 	%p40, %r23, 2;
	@%p40 bra 	$L__BB0_16;
	add.s32 	%r98, %r107, 2;
	ld.global.s8 	%rs73, [%rd2+2];
	cvt.s64.s32 	%rd71, %r112;
	add.s64 	%rd72, %rd1, %rd71;
	ld.global.s8 	%rs74, [%rd72];
	setp.lt.s16 	%p41, %rs73, %rs74;
	selp.b32 	%r112, %r98, %r112, %p41;
$L__BB0_16:
	setp.eq.s32 	%p42, %r112, %r99;
	@%p42 bra 	$L__BB0_18;
	cvt.u64.u32 	%rd73, %r99;
	add.s64 	%rd74, %rd1, %rd73;
	ld.global.u8 	%rs75, [%rd74];
	cvt.s64.s32 	%rd75, %r112;
	add.s64 	%rd76, %rd1, %rd75;
	ld.global.u8 	%rs76, [%rd76];
	st.global.u8 	[%rd74], %rs76;
	st.global.u8 	[%rd76], %rs75;
$L__BB0_18:
	setp.ne.s32 	%p43, %r5, %r1;
	add.s16 	%rs78, %rs78, 1;
	add.s16 	%rs77, %rs77, 1;
	mov.u32 	%r99, %r5;
	@%p43 bra 	$L__BB0_2;
$L__BB0_19:
	ret;

}


// ===== COMPILED SASS (sm_100) =====

	.target	sm_100

	.elftype	@"ET_EXEC"


//--------------------- .note.nv.tkinfo           --------------------------
	.section	.note.nv.tkinfo,"",@"SHT_NOTE"
	.sectionflags	@"SHF_NOTE_NV_TKINFO"
	.tkinfo
        /*0018*/ 	.word	0x00000002
        /*0030*/ 	.string	""
        /*0030*/ 	.string	"ptxas"
        /*0030*/ 	.string	"Cuda compilation tools, release 13.0, V13.0.88"
        /*0030*/ 	.string	"Build cuda_13.0.r13.0/compiler.36424714_0"
        /*0030*/ 	.string	"-arch sm_100 -m 64 "



//--------------------- .note.nv.cuinfo           --------------------------
	.section	.note.nv.cuinfo,"",@"SHT_NOTE"
	.sectionflags	@"SHF_NOTE_NV_CUINFO"
        /*0018*/ 	.short	0x0002
        /*001a*/ 	.short	0x0064
        /*001c*/ 	.short	0x0082
	.zero		2


//--------------------- .nv.info                  --------------------------
	.section	.nv.info,"",@"SHT_CUDA_INFO"
	.align	4


	//----- nvinfo : EIATTR_REGCOUNT
	.align		4
        /*0000*/ 	.byte	0x04, 0x2f
        /*0002*/ 	.short	(.L_1 - .L_0)
	.align		4
.L_0:
        /*0004*/ 	.word	index@(_Z19selectionSortKernelPci)
        /*0008*/ 	.word	0x00000013


	//----- nvinfo : EIATTR_FRAME_SIZE
	.align		4
.L_1:
        /*000c*/ 	.byte	0x04, 0x11
        /*000e*/ 	.short	(.L_3 - .L_2)
	.align		4
.L_2:
        /*0010*/ 	.word	index@(_Z19selectionSortKernelPci)
        /*0014*/ 	.word	0x00000000


	//----- nvinfo : EIATTR_MIN_STACK_SIZE
	.align		4
.L_3:
        /*0018*/ 	.byte	0x04, 0x12
        /*001a*/ 	.short	(.L_5 - .L_4)
	.align		4
.L_4:
        /*001c*/ 	.word	index@(_Z19selectionSortKernelPci)
        /*0020*/ 	.word	0x00000000
.L_5:


//--------------------- .nv.compat                --------------------------
	.section	.nv.compat,"",@"SHT_CUDA_COMPAT_INFO"
	.align	4
        /*0000*/ 	.byte	0x02, 0x09, 0x00, 0x00, 0x02, 0x02, 0x01, 0x00, 0x02, 0x05, 0x05, 0x00, 0x03, 0x07, 0x01, 0x01
        /*0010*/ 	.byte	0x02, 0x03, 0x00, 0x00, 0x02, 0x06, 0x01, 0x00, 0x04, 0x0b, 0x08, 0x00, 0x09, 0x00, 0x00, 0x00
        /*0020*/ 	.byte	0x00, 0x00, 0x00, 0x00


//--------------------- .nv.info._Z19selectionSortKernelPci --------------------------
	.section	.nv.info._Z19selectionSortKernelPci,"",@"SHT_CUDA_INFO"
	.sectionflags	@""
	.align	4


	//----- nvinfo : EIATTR_CUDA_API_VERSION
	.align		4
        /*0000*/ 	.byte	0x04, 0x37
        /*0002*/ 	.short	(.L_7 - .L_6)
.L_6:
        /*0004*/ 	.word	0x00000082


	//----- nvinfo : EIATTR_KPARAM_INFO
	.align		4
.L_7:
        /*0008*/ 	.byte	0x04, 0x17
        /*000a*/ 	.short	(.L_9 - .L_8)
.L_8:
        /*000c*/ 	.word	0x00000000
        /*0010*/ 	.short	0x0001
        /*0012*/ 	.short	0x0008
        /*0014*/ 	.byte	0x00, 0xf0, 0x11, 0x00


	//----- nvinfo : EIATTR_KPARAM_INFO
	.align		4
.L_9:
        /*0018*/ 	.byte	0x04, 0x17
        /*001a*/ 	.short	(.L_11 - .L_10)
.L_10:
        /*001c*/ 	.word	0x00000000
        /*0020*/ 	.short	0x0000
        /*0022*/ 	.short	0x0000
        /*0024*/ 	.byte	0x00, 0xf5, 0x21, 0x00


	//----- nvinfo : EIATTR_SPARSE_MMA_MASK
	.align		4
.L_11:
        /*0028*/ 	.byte	0x03, 0x50
        /*002a*/ 	.short	0x0000


	//----- nvinfo : EIATTR_MAXREG_COUNT
	.align		4
        /*002c*/ 	.byte	0x03, 0x1b
        /*002e*/ 	.short	0x00ff


	//----- nvinfo : EIATTR_MERCURY_ISA_VERSION
	.align		4
        /*0030*/ 	.byte	0x03, 0x5f
        /*0032*/ 	.short	0x0101


	//----- nvinfo : EIATTR_VRC_CTA_INIT_COUNT
	.align		4
        /*0034*/ 	.byte	0x02, 0x4a
	.zero		1
	.zero		1


	//----- nvinfo : EIATTR_EXIT_INSTR_OFFSETS
	.align		4
        /*0038*/ 	.byte	0x04, 0x1c
        /*003a*/ 	.short	(.L_13 - .L_12)


	//   ....[0]....
.L_12:
        /*003c*/ 	.word	0x00000030


	//   ....[1]....
        /*0040*/ 	.word	0x00001240


	//----- nvinfo : EIATTR_CBANK_PARAM_SIZE
	.align		4
.L_13:
        /*0044*/ 	.byte	0x03, 0x19
        /*0046*/ 	.short	0x000c


	//----- nvinfo : EIATTR_PARAM_CBANK
	.align		4
        /*0048*/ 	.byte	0x04, 0x0a
        /*004a*/ 	.short	(.L_15 - .L_14)
	.align		4
.L_14:
        /*004c*/ 	.word	index@(.nv.constant0._Z19selectionSortKernelPci)
        /*0050*/ 	.short	0x0380
        /*0052*/ 	.short	0x000c


	//----- nvinfo : EIATTR_SW_WAR
	.align		4
.L_15:
        /*0054*/ 	.byte	0x04, 0x36
        /*0056*/ 	.short	(.L_17 - .L_16)
.L_16:
        /*0058*/ 	.word	0x00000008
.L_17:


//--------------------- .nv.callgraph             --------------------------
	.section	.nv.callgraph,"",@"SHT_CUDA_CALLGRAPH"
	.align	4
	.sectionentsize	8
	.align		4
        /*0000*/ 	.word	0x00000000
	.align		4
        /*0004*/ 	.word	0xffffffff
	.align		4
        /*0008*/ 	.word	0x00000000
	.align		4
        /*000c*/ 	.word	0xfffffffe
	.align		4
        /*0010*/ 	.word	0x00000000
	.align		4
        /*0014*/ 	.word	0xfffffffd
	.align		4
        /*0018*/ 	.word	0x00000000
	.align		4
        /*001c*/ 	.word	0xfffffffc


//--------------------- .text._Z19selectionSortKernelPci --------------------------
	.section	.text._Z19selectionSortKernelPci,"ax",@progbits
	.align	128
        .global         _Z19selectionSortKernelPci
        .type           _Z19selectionSortKernelPci,@function
        .size           _Z19selectionSortKernelPci,(.L_x_7 - _Z19selectionSortKernelPci)
        .other          _Z19selectionSortKernelPci,@"STO_CUDA_ENTRY STV_DEFAULT"
_Z19selectionSortKernelPci:
.text._Z19selectionSortKernelPci:
[----:B------:R-:W-:Y:S08]  /*0000*/  LDC R1, c[0x0][0x37c] ;  /* 0x0000df00ff017b82 */ /* 0x000ff00000000800 */
[----:B------:R-:W0:Y:S02]  /*0010*/  LDC R0, c[0x0][0x388] ;  /* 0x0000e200ff007b82 */ /* 0x000e240000000800 */
[----:B0-----:R-:W-:-:S13]  /*0020*/  ISETP.GE.AND P0, PT, R0, 0x2, PT ;  /* 0x000000020000780c */ /* 0x001fda0003f06270 */
[----:B------:R-:W-:Y:S05]  /*0030*/  @!P0 EXIT ;  /* 0x000000000000894d */ /* 0x000fea0003800000 */
[----:B------:R-:W-:Y:S01]  /*0040*/  VIADD R0, R0, 0xffffffff ;  /* 0xffffffff00007836 */ /* 0x000fe20000000000 */
[----:B------:R-:W-:Y:S01]  /*0050*/  PRMT R2, RZ, 0x7610, R2 ;  /* 0x00007610ff027816 */ /* 0x000fe20000000002 */
[----:B------:R-:W0:Y:S01]  /*0060*/  LDCU.U16 UR7, c[0x0][0x388] ;  /* 0x00007100ff0777ac */ /* 0x000e220008000400 */
[----:B------:R-:W-:Y:S01]  /*0070*/  PRMT R3, RZ, 0x7610, R3 ;  /* 0x00007610ff037816 */ /* 0x000fe20000000003 */
[----:B------:R-:W1:Y:S01]  /*0080*/  LDCU.64 UR8, c[0x0][0x358] ;  /* 0x00006b00ff0877ac */ /* 0x000e620008000a00 */
[----:B------:R-:W-:-:S05]  /*0090*/  UMOV UR4, URZ ;  /* 0x000000ff00047c82 */ /* 0x000fca0008000000 */
.L_x_5:
[----:B------:R-:W2:Y:S01]  /*00a0*/  LDCU UR5, c[0x0][0x388] ;  /* 0x00007100ff0577ac */ /* 0x000ea20008000800 */
[----:B------:R-:W-:Y:S02]  /*00b0*/  VIADD R16, R0, -UR4 ;  /* 0x8000000400107c36 */ /* 0x000fe40008000000 */
[----:B------:R-:W-:Y:S01]  /*00c0*/  IMAD.U32 R4, RZ, RZ, UR4 ;  /* 0x00000004ff047e24 */ /* 0x000fe2000f8e00ff */
[----:B------:R-:W-:-:S06]  /*00d0*/  UIADD3 UR6, UPT, UPT, UR4, 0x1, URZ ;  /* 0x0000000104067890 */ /* 0x000fcc000fffe0ff */
[----:B------:R-:W-:Y:S01]  /*00e0*/  IMAD.U32 R5, RZ, RZ, UR6 ;  /* 0x00000006ff057e24 */ /* 0x000fe2000f8e00ff */
[----:B--2---:R-:W-:-:S04]  /*00f0*/  UIADD3 UR5, UPT, UPT, -UR4, -0x2, UR5 ;  /* 0xfffffffe04057890 */ /* 0x004fc8000fffe105 */
[----:B------:R-:W-:-:S09]  /*0100*/  UISETP.GE.U32.AND UP0, UPT, UR5, 0xf, UPT ;  /* 0x0000000f0500788c */ /* 0x000fd2000bf06070 */
[----:B------:R-:W-:Y:S05]  /*0110*/  BRA.U !UP0, `(.L_x_0) ;  /* 0x0000000508f07547 */ /* 0x000fea000b800000 */
[----:B------:R-:W-:Y:S01]  /*0120*/  LOP3.LUT R5, R16, 0xfffffff0, RZ, 0xc0, !PT ;  /* 0xfffffff010057812 */ /* 0x000fe200078ec0ff */
[----:B------:R-:W-:Y:S02]  /*0130*/  IMAD.U32 R10, RZ, RZ, UR4 ;  /* 0x00000004ff0a7e24 */ /* 0x000fe4000f8e00ff */
[----:B------:R-:W-:Y:S02]  /*0140*/  IMAD.U32 R4, RZ, RZ, UR4 ;  /* 0x00000004ff047e24 */ /* 0x000fe4000f8e00ff */
[----:B------:R-:W-:-:S07]  /*0150*/  IMAD.MOV R5, RZ, RZ, -R5 ;  /* 0x000000ffff057224 */ /* 0x000fce00078e0a05 */
.L_x_1:
[----:B------:R-:W2:Y:S01]  /*0160*/  LDC.64 R8, c[0x0][0x380] ;  /* 0x0000e000ff087b82 */ /* 0x000ea20000000a00 */
[----:B------:R-:W-:Y:S01]  /*0170*/  VIADD R11, R10, 0x1 ;  /* 0x000000010a0b7836 */ /* 0x000fe20000000000 */
[----:B--2---:R-:W-:-:S04]  /*0180*/  IADD3 R12, P1, PT, R4, R8, RZ ;  /* 0x00000008040c7210 */ /* 0x004fc80007f3e0ff */
[----:B------:R-:W-:Y:S02]  /*0190*/  IADD3 R6, P0, PT, R11, R8, RZ ;  /* 0x000000080b067210 */ /* 0x000fe40007f1e0ff */
[----:B------:R-:W-:-:S03]  /*01a0*/  LEA.HI.X.SX32 R13, R4, R9, 0x1, P1 ;  /* 0x00000009040d7211 */ /* 0x000fc600008f0eff */
[----:B------:R-:W-:-:S03]  /*01b0*/  IMAD.X R7, RZ, RZ, R9, P0 ;  /* 0x000000ffff077224 */ /* 0x000fc600000e0609 */
[----:B-1----:R-:W2:Y:S04]  /*01c0*/  LDG.E.S8 R13, desc[UR8][R12.64] ;  /* 0x000000080c0d7981 */ /* 0x002ea8000c1e1300 */
[----:B------:R-:W2:Y:S02]  /*01d0*/  LDG.E.S8 R14, desc[UR8][R6.64] ;  /* 0x00000008060e7981 */ /* 0x000ea4000c1e1300 */
[----:B--2---:R-:W-:-:S04]  /*01e0*/  ISETP.GE.AND P0, PT, R14, R13, PT ;  /* 0x0000000d0e00720c */ /* 0x004fc80003f06270 */
[----:B------:R-:W-:-:S04]  /*01f0*/  SEL R11, R11, R4, !P0 ;  /* 0x000000040b0b7207 */ /* 0x000fc80004000000 */
[----:B------:R-:W-:Y:S02]  /*0200*/  SHF.R.S32.HI R4, RZ, 0x1f, R11 ;  /* 0x0000001fff047819 */ /* 0x000fe4000001140b */
[----:B------:R-:W-:-:S05]  /*0210*/  IADD3 R14, P0, PT, R11, R8, RZ ;  /* 0x000000080b0e7210 */ /* 0x000fca0007f1e0ff */
[----:B------:R-:W-:Y:S02]  /*0220*/  IMAD.X R15, R4, 0x1, R9, P0 ;  /* 0x00000001040f7824 */ /* 0x000fe400000e0609 */
[----:B------:R-:W2:Y:S04]  /*0230*/  LDG.E.S8 R4, desc[UR8][R6.64+0x1] ;  /* 0x0000010806047981 */ /* 0x000ea8000c1e1300 */
[----:B------:R-:W2:Y:S02]  /*0240*/  LDG.E.S8 R15, desc[UR8][R14.64] ;  /* 0x000000080e0f7981 */ /* 0x000ea4000c1e1300 */
[----:B--2---:R-:W-:-:S13]  /*0250*/  ISETP.GE.AND P0, PT, R4, R15, PT ;  /* 0x0000000f0400720c */ /* 0x004fda0003f06270 */
[----:B------:R-:W-:-:S05]  /*0260*/  @!P0 VIADD R11, R10, 0x2 ;  /* 0x000000020a0b8836 */ /* 0x000fca0000000000 */
        /* <DEDUP_REMOVED lines=91> */
[----:B------:R-:W-:Y:S02]  /*0820*/  IADD3 R8, P0, PT, R11, R8, RZ ;  /* 0x000000080b087210 */ /* 0x000fe40007f1e0ff */
[----:B------:R-:W-:-:S05]  /*0830*/  SHF.R.S32.HI R4, RZ, 0x1f, R11 ;  /* 0x0000001fff047819 */ /* 0x000fca000001140b */
[----:B------:R-:W-:Y:S02]  /*0840*/  IMAD.X R9, R4, 0x1, R9, P0 ;  /* 0x0000000104097824 */ /* 0x000fe400000e0609 */
[----:B------:R-:W2:Y:S04]  /*0850*/  LDG.E.S8 R4, desc[UR8][R6.64+0xf] ;  /* 0x00000f0806047981 */ /* 0x000ea8000c1e1300 */
[----:B------:R-:W2:Y:S01]  /*0860*/  LDG.E.S8 R9, desc[UR8][R8.64] ;  /* 0x0000000808097981 */ /* 0x000ea2000c1e1300 */
[----:B------:R-:W-:Y:S02]  /*0870*/  VIADD R5, R5, 0x10 ;  /* 0x0000001005057836 */ /* 0x000fe40000000000 */
[----:B------:R-:W-:-:S03]  /*0880*/  VIADD R10, R10, 0x10 ;  /* 0x000000100a0a7836 */ /* 0x000fc60000000000 */
[----:B------:R-:W-:Y:S02]  /*0890*/  ISETP.NE.AND P1, PT, R5, RZ, PT ;  /* 0x000000ff0500720c */ /* 0x000fe40003f25270 */
[----:B--2---:R-:W-:-:S04]  /*08a0*/  ISETP.GE.AND P0, PT, R4, R9, PT ;  /* 0x000000090400720c */ /* 0x004fc80003f06270 */
[----:B------:R-:W-:-:S07]  /*08b0*/  SEL R4, R10, R11, !P0 ;  /* 0x0000000b0a047207 */ /* 0x000fce0004000000 */
[----:B------:R-:W-:Y:S05]  /*08c0*/  @P1 BRA `(.L_x_1) ;  /* 0xfffffff800241947 */ /* 0x000fea000383ffff */
[----:B------:R-:W-:-:S07]  /*08d0*/  VIADD R5, R10, 0x1 ;  /* 0x000000010a057836 */ /* 0x000fce0000000000 */
.L_x_0:
[----:B------:R-:W-:-:S13]  /*08e0*/  LOP3.LUT P0, RZ, R16, 0xf, RZ, 0xc0, !PT ;  /* 0x0000000f10ff7812 */ /* 0x000fda000780c0ff */
[----:B------:R-:W-:Y:S05]  /*08f0*/  @!P0 BRA `(.L_x_2) ;  /* 0x0000000800148947 */ /* 0x000fea0003800000 */
[----:B------:R-:W-:-:S05]  /*0900*/  LOP3.LUT R6, RZ, R3, RZ, 0x33, !PT ;  /* 0x00000003ff067212 */ /* 0x000fca00078e33ff */
[----:B0-----:R-:W-:-:S05]  /*0910*/  VIADD R6, R6, UR7 ;  /* 0x0000000706067c36 */ /* 0x001fca0008000000 */
[----:B------:R-:W-:-:S04]  /*0920*/  LOP3.LUT R6, R6, 0xf, RZ, 0xc0, !PT ;  /* 0x0000000f06067812 */ /* 0x000fc800078ec0ff */
[C---:B------:R-:W-:Y:S01]  /*0930*/  LOP3.LUT P0, RZ, R6.reuse, 0x7, RZ, 0xc0, !PT ;  /* 0x0000000706ff7812 */ /* 0x040fe2000780c0ff */
[----:B------:R-:W-:-:S05]  /*0940*/  VIADD R7, R6, 0xffffffff ;  /* 0xffffffff06077836 */ /* 0x000fca0000000000 */
[----:B------:R-:W-:-:S13]  /*0950*/  ISETP.GE.U32.AND P1, PT, R7, 0x7, PT ;  /* 0x000000070700780c */ /* 0x000fda0003f26070 */
[----:B------:R-:W-:Y:S05]  /*0960*/  @!P1 BRA `(.L_x_3) ;  /* 0x0000000000f09947 */ /* 0x000fea0003800000 */
[----:B------:R-:W0:Y:S02]  /*0970*/  LDC.64 R8, c[0x0][0x380] ;  /* 0x0000e000ff087b82 */ /* 0x000e240000000a00 */
[CC--:B0-----:R-:W-:Y:S02]  /*0980*/  IADD3 R12, P2, PT, R4.reuse, R8.reuse, RZ ;  /* 0x00000008040c7210 */ /* 0x0c1fe40007f5e0ff */
        /* <DEDUP_REMOVED lines=53> */
[----:B------:R-:W2:Y:S02]  /*0ce0*/  LDG.E.S8 R9, desc[UR8][R8.64] ;  /* 0x0000000808097981 */ /* 0x000ea4000c1e1300 */
[----:B--2---:R-:W-:-:S13]  /*0cf0*/  ISETP.GE.AND P1, PT, R4, R9, PT ;  /* 0x000000090400720c */ /* 0x004fda0003f26270 */
[C---:B------:R-:W-:Y:S02]  /*0d00*/  @!P1 VIADD R11, R5.reuse, 0x7 ;  /* 0x00000007050b9836 */ /* 0x040fe40000000000 */
[----:B------:R-:W-:Y:S02]  /*0d10*/  VIADD R5, R5, 0x8 ;  /* 0x0000000805057836 */ /* 0x000fe40000000000 */
[----:B------:R-:W-:-:S07]  /*0d20*/  IMAD.MOV.U32 R4, RZ, RZ, R11 ;  /* 0x000000ffff047224 */ /* 0x000fce00078e000b */
.L_x_3:
[----:B------:R-:W-:Y:S05]  /*0d30*/  @!P0 BRA `(.L_x_2) ;  /* 0x0000000400048947 */ /* 0x000fea0003800000 */
[----:B------:R-:W-:-:S05]  /*0d40*/  LOP3.LUT R6, RZ, R2, RZ, 0x33, !PT ;  /* 0x00000002ff067212 */ /* 0x000fca00078e33ff */
[----:B------:R-:W-:-:S05]  /*0d50*/  VIADD R6, R6, UR7 ;  /* 0x0000000706067c36 */ /* 0x000fca0008000000 */
[----:B------:R-:W-:-:S04]  /*0d60*/  LOP3.LUT R6, R6, 0xffff, RZ, 0xc0, !PT ;  /* 0x0000ffff06067812 */ /* 0x000fc800078ec0ff */
[C---:B------:R-:W-:Y:S02]  /*0d70*/  LOP3.LUT R7, R6.reuse, 0x7, RZ, 0xc0, !PT ;  /* 0x0000000706077812 */ /* 0x040fe400078ec0ff */
[----:B------:R-:W-:-:S03]  /*0d80*/  LOP3.LUT R6, R6, 0x3, RZ, 0xc0, !PT ;  /* 0x0000000306067812 */ /* 0x000fc600078ec0ff */
[----:B------:R-:W-:Y:S01]  /*0d90*/  VIADD R7, R7, 0xffffffff ;  /* 0xffffffff07077836 */ /* 0x000fe20000000000 */
[----:B------:R-:W-:-:S04]  /*0da0*/  ISETP.NE.AND P0, PT, R6, RZ, PT ;  /* 0x000000ff0600720c */ /* 0x000fc80003f05270 */
[----:B------:R-:W-:-:S13]  /*0db0*/  ISETP.GE.U32.AND P1, PT, R7, 0x3, PT ;  /* 0x000000030700780c */ /* 0x000fda0003f26070 */
[----:B------:R-:W-:Y:S05]  /*0dc0*/  @!P1 BRA `(.L_x_4) ;  /* 0x00000000007c9947 */ /* 0x000fea0003800000 */
[----:B------:R-:W0:Y:S02]  /*0dd0*/  LDC.64 R8, c[0x0][0x380] ;  /* 0x0000e000ff087b82 */ /* 0x000e240000000a00 */
[-C--:B0-----:R-:W-:Y:S02]  /*0de0*/  IADD3 R10, P1, PT, R5, R8.reuse, RZ ;  /* 0x00000008050a7210 */ /* 0x081fe40007f3e0ff */
[----:B------:R-:W-:-:S03]  /*0df0*/  IADD3 R12, P2, PT, R4, R8, RZ ;  /* 0x00000008040c7210 */ /* 0x000fc60007f5e0ff */
[----:B------:R-:W-:Y:S01]  /*0e00*/  IMAD.X R11, RZ, RZ, R9, P1 ;  /* 0x000000ffff0b7224 */ /* 0x000fe200008e0609 */
[----:B------:R-:W-:-:S04]  /*0e10*/  LEA.HI.X.SX32 R13, R4, R9, 0x1, P2 ;  /* 0x00000009040d7211 */ /* 0x000fc800010f0eff */
[----:B-1----:R-:W2:Y:S04]  /*0e20*/  LDG.E.S8 R7, desc[UR8][R10.64] ;  /* 0x000000080a077981 */ /* 0x002ea8000c1e1300 */
[----:B------:R-:W2:Y:S02]  /*0e30*/  LDG.E.S8 R12, desc[UR8][R12.64] ;  /* 0x000000080c0c7981 */ /* 0x000ea4000c1e1300 */
[----:B--2---:R-:W-:Y:S02]  /*0e40*/  ISETP.GE.AND P1, PT, R7, R12, PT ;  /* 0x0000000c0700720c */ /* 0x004fe40003f26270 */
[----:B------:R-:W2:Y:S02]  /*0e50*/  LDG.E.S8 R7, desc[UR8][R10.64+0x1] ;  /* 0x000001080a077981 */ /* 0x000ea4000c1e1300 */
[----:B------:R-:W-:-:S04]  /*0e60*/  SEL R4, R5, R4, !P1 ;  /* 0x0000000405047207 */ /* 0x000fc80004800000 */
[----:B------:R-:W-:Y:S02]  /*0e70*/  SHF.R.S32.HI R16, RZ, 0x1f, R4 ;  /* 0x0000001fff107819 */ /* 0x000fe40000011404 */
[----:B------:R-:W-:-:S05]  /*0e80*/  IADD3 R14, P1, PT, R4, R8, RZ ;  /* 0x00000008040e7210 */ /* 0x000fca0007f3e0ff */
[----:B------:R-:W-:-:S05]  /*0e90*/  IMAD.X R15, R16, 0x1, R9, P1 ;  /* 0x00000001100f7824 */ /* 0x000fca00008e0609 */
[----:B------:R-:W2:Y:S02]  /*0ea0*/  LDG.E.S8 R14, desc[UR8][R14.64] ;  /* 0x000000080e0e7981 */ /* 0x000ea4000c1e1300 */
[----:B--2---:R-:W-:Y:S02]  /*0eb0*/  ISETP.GE.AND P1, PT, R7, R14, PT ;  /* 0x0000000e0700720c */ /* 0x004fe40003f26270 */
[----:B------:R-:W2:Y:S11]  /*0ec0*/  LDG.E.S8 R7, desc[UR8][R10.64+0x2] ;  /* 0x000002080a077981 */ /* 0x000eb6000c1e1300 */
[----:B------:R-:W-:-:S05]  /*0ed0*/  @!P1 VIADD R4, R5, 0x1 ;  /* 0x0000000105049836 */ /* 0x000fca0000000000 */
[----:B------:R-:W-:Y:S02]  /*0ee0*/  SHF.R.S32.HI R16, RZ, 0x1f, R4 ;  /* 0x0000001fff107819 */ /* 0x000fe40000011404 */
[----:B------:R-:W-:-:S05]  /*0ef0*/  IADD3 R12, P1, PT, R4, R8, RZ ;  /* 0x00000008040c7210 */ /* 0x000fca0007f3e0ff */
[----:B------:R-:W-:-:S05]  /*0f00*/  IMAD.X R13, R16, 0x1, R9, P1 ;  /* 0x00000001100d7824 */ /* 0x000fca00008e0609 */
[----:B------:R-:W2:Y:S02]  /*0f10*/  LDG.E.S8 R12, desc[UR8][R12.64] ;  /* 0x000000080c0c7981 */ /* 0x000ea4000c1e1300 */
[----:B--2---:R-:W-:Y:S02]  /*0f20*/  ISETP.GE.AND P1, PT, R7, R12, PT ;  /* 0x0000000c0700720c */ /* 0x004fe40003f26270 */
[----:B------:R-:W2:Y:S11]  /*0f30*/  LDG.E.S8 R7, desc[UR8][R10.64+0x3] ;  /* 0x000003080a077981 */ /* 0x000eb6000c1e1300 */
[----:B------:R-:W-:-:S05]  /*0f40*/  @!P1 VIADD R4, R5, 0x2 ;  /* 0x0000000205049836 */ /* 0x000fca0000000000 */
[----:B------:R-:W-:Y:S02]  /*0f50*/  IADD3 R8, P1, PT, R4, R8, RZ ;  /* 0x0000000804087210 */ /* 0x000fe40007f3e0ff */
[----:B------:R-:W-:-:S05]  /*0f60*/  SHF.R.S32.HI R14, RZ, 0x1f, R4 ;  /* 0x0000001fff0e7819 */ /* 0x000fca0000011404 */
[----:B------:R-:W-:-:S05]  /*0f70*/  IMAD.X R9, R14, 0x1, R9, P1 ;  /* 0x000000010e097824 */ /* 0x000fca00008e0609 */
[----:B------:R-:W2:Y:S02]  /*0f80*/  LDG.E.S8 R8, desc[UR8][R8.64] ;  /* 0x0000000808087981 */ /* 0x000ea4000c1e1300 */
[----:B--2---:R-:W-:-:S13]  /*0f90*/  ISETP.GE.AND P1, PT, R7, R8, PT ;  /* 0x000000080700720c */ /* 0x004fda0003f26270 */
[C---:B------:R-:W-:Y:S02]  /*0fa0*/  @!P1 VIADD R4, R5.reuse, 0x3 ;  /* 0x0000000305049836 */ /* 0x040fe40000000000 */
[----:B------:R-:W-:-:S07]  /*0fb0*/  VIADD R5, R5, 0x4 ;  /* 0x0000000405057836 */ /* 0x000fce0000000000 */
.L_x_4:
[----:B------:R-:W-:Y:S05]  /*0fc0*/  @!P0 BRA `(.L_x_2) ;  /* 0x0000000000608947 */ /* 0x000fea0003800000 */
[----:B------:R-:W0:Y:S02]  /*0fd0*/  LDC.64 R10, c[0x0][0x380] ;  /* 0x0000e000ff0a7b82 */ /* 0x000e240000000a00 */
[-C--:B0-----:R-:W-:Y:S02]  /*0fe0*/  IADD3 R8, P0, PT, R5, R10.reuse, RZ ;  /* 0x0000000a05087210 */ /* 0x081fe40007f1e0ff */
[----:B------:R-:W-:-:S03]  /*0ff0*/  IADD3 R12, P1, PT, R4, R10, RZ ;  /* 0x0000000a040c7210 */ /* 0x000fc60007f3e0ff */
[----:B------:R-:W-:Y:S01]  /*1000*/  IMAD.X R9, RZ, RZ, R11, P0 ;  /* 0x000000ffff097224 */ /* 0x000fe200000e060b */
[----:B------:R-:W-:-:S04]  /*1010*/  LEA.HI.X.SX32 R13, R4, R11, 0x1, P1 ;  /* 0x0000000b040d7211 */ /* 0x000fc800008f0eff */
[----:B-1----:R-:W2:Y:S04]  /*1020*/  LDG.E.S8 R7, desc[UR8][R8.64] ;  /* 0x0000000808077981 */ /* 0x002ea8000c1e1300 */
[----:B------:R-:W2:Y:S01]  /*1030*/  LDG.E.S8 R12, desc[UR8][R12.64] ;  /* 0x000000080c0c7981 */ /* 0x000ea2000c1e1300 */
[----:B------:R-:W-:Y:S02]  /*1040*/  ISETP.NE.AND P1, PT, R6, 0x1, PT ;  /* 0x000000010600780c */ /* 0x000fe40003f25270 */
[----:B--2---:R-:W-:-:S04]  /*1050*/  ISETP.GE.AND P0, PT, R7, R12, PT ;  /* 0x0000000c0700720c */ /* 0x004fc80003f06270 */
[----:B------:R-:W-:-:S07]  /*1060*/  SEL R4, R5, R4, !P0 ;  /* 0x0000000405047207 */ /* 0x000fce0004000000 */
[----:B------:R-:W-:Y:S05]  /*1070*/  @!P1 BRA `(.L_x_2) ;  /* 0x0000000000349947 */ /* 0x000fea0003800000 */
[C---:B------:R-:W-:Y:S01]  /*1080*/  IADD3 R12, P0, PT, R4.reuse, R10, RZ ;  /* 0x0000000a040c7210 */ /* 0x040fe20007f1e0ff */
[----:B------:R-:W2:Y:S03]  /*1090*/  LDG.E.S8 R7, desc[UR8][R8.64+0x1] ;  /* 0x0000010808077981 */ /* 0x000ea6000c1e1300 */
[----:B------:R-:W-:-:S05]  /*10a0*/  LEA.HI.X.SX32 R13, R4, R11, 0x1, P0 ;  /* 0x0000000b040d7211 */ /* 0x000fca00000f0eff */
[----:B------:R-:W2:Y:S01]  /*10b0*/  LDG.E.S8 R12, desc[UR8][R12.64] ;  /* 0x000000080c0c7981 */ /* 0x000ea2000c1e1300 */
[----:B------:R-:W-:-:S13]  /*10c0*/  ISETP.NE.AND P0, PT, R6, 0x2, PT ;  /* 0x000000020600780c */ /* 0x000fda0003f05270 */
[----:B------:R-:W3:Y:S01]  /*10d0*/  @P0 LDG.E.S8 R6, desc[UR8][R8.64+0x2] ;  /* 0x0000020808060981 */ /* 0x000ee2000c1e1300 */
[----:B--2---:R-:W-:-:S13]  /*10e0*/  ISETP.GE.AND P1, PT, R7, R12, PT ;  /* 0x0000000c0700720c */ /* 0x004fda0003f26270 */
[----:B------:R-:W-:-:S05]  /*10f0*/  @!P1 VIADD R4, R5, 0x1 ;  /* 0x0000000105049836 */ /* 0x000fca0000000000 */
[----:B------:R-:W-:-:S04]  /*1100*/  @P0 IADD3 R10, P1, PT, R4, R10, RZ ;  /* 0x0000000a040a0210 */ /* 0x000fc80007f3e0ff */
[----:B------:R-:W-:-:S06]  /*1110*/  @P0 LEA.HI.X.SX32 R11, R4, R11, 0x1, P1 ;  /* 0x0000000b040b0211 */ /* 0x000fcc00008f0eff */
[----:B------:R-:W3:Y:S02]  /*1120*/  @P0 LDG.E.S8 R11, desc[UR8][R10.64] ;  /* 0x000000080a0b0981 */ /* 0x000ee4000c1e1300 */
[----:B---3--:R-:W-:-:S13]  /*1130*/  ISETP.GE.OR P1, PT, R6, R11, !P0 ;  /* 0x0000000b0600720c */ /* 0x008fda0004726670 */
[----:B------:R-:W-:-:S07]  /*1140*/  @!P1 VIADD R4, R5, 0x2 ;  /* 0x0000000205049836 */ /* 0x000fce0000000000 */
.L_x_2:
[----:B------:R-:W-:-:S13]  /*1150*/  ISETP.NE.AND P0, PT, R4, UR4, PT ;  /* 0x0000000404007c0c */ /* 0x000fda000bf05270 */
[----:B------:R-:W2:Y:S02]  /*1160*/  @P0 LDC.64 R8, c[0x0][0x380] ;  /* 0x0000e000ff080b82 */ /* 0x000ea40000000a00 */
[----:B--2---:R-:W-:Y:S02]  /*1170*/  @P0 IADD3 R6, P1, PT, R8, UR4, RZ ;  /* 0x0000000408060c10 */ /* 0x004fe4000ff3e0ff */
[----:B------:R-:W-:-:S03]  /*1180*/  @P0 IADD3 R8, P2, PT, R4, R8, RZ ;  /* 0x0000000804080210 */ /* 0x000fc60007f5e0ff */
[----:B------:R-:W-:Y:S01]  /*1190*/  @P0 IMAD.X R7, RZ, RZ, R9, P1 ;  /* 0x000000ffff070224 */ /* 0x000fe200008e0609 */
[----:B------:R-:W-:-:S04]  /*11a0*/  @P0 LEA.HI.X.SX32 R9, R4, R9, 0x1, P2 ;  /* 0x0000000904090211 */ /* 0x000fc800010f0eff */
[----:B-1----:R-:W2:Y:S04]  /*11b0*/  @P0 LDG.E.U8 R5, desc[UR8][R6.64] ;  /* 0x0000000806050981 */ /* 0x002ea8000c1e1100 */
[----:B------:R-:W3:Y:S01]  /*11c0*/  @P0 LDG.E.U8 R11, desc[UR8][R8.64] ;  /* 0x00000008080b0981 */ /* 0x000ee2000c1e1100 */
[----:B------:R-:W-:Y:S01]  /*11d0*/  UMOV UR4, UR6 ;  /* 0x0000000600047c82 */ /* 0x000fe20008000000 */
[----:B------:R-:W-:Y:S02]  /*11e0*/  VIADD R3, R3, 0x1 ;  /* 0x0000000103037836 */ /* 0x000fe40000000000 */
[----:B------:R-:W-:Y:S01]  /*11f0*/  VIADD R2, R2, 0x1 ;  /* 0x0000000102027836 */ /* 0x000fe20000000000 */
[----:B---3--:R3:W-:Y:S04]  /*1200*/  @P0 STG.E.U8 desc[UR8][R6.64], R11 ;  /* 0x0000000b06000986 */ /* 0x0087e8000c101108 */
[----:B--2---:R3:W-:Y:S01]  /*1210*/  @P0 STG.E.U8 desc[UR8][R8.64], R5 ;  /* 0x0000000508000986 */ /* 0x0047e2000c101108 */
[----:B------:R-:W-:-:S13]  /*1220*/  ISETP.NE.AND P0, PT, R0, UR6, PT ;  /* 0x0000000600007c0c */ /* 0x000fda000bf05270 */
[----:B---3--:R-:W-:Y:S05]  /*1230*/  @P0 BRA `(.L_x_5) ;  /* 0xffffffec00980947 */ /* 0x008fea000383ffff */
[----:B0-----:R-:W-:Y:S05]  /*1240*/  EXIT ;  /* 0x000000000000794d */ /* 0x001fea0003800000 */
.L_x_6:
[----:B------:R-:W-:-:S00]  /*1250*/  BRA `(.L_x_6) ;  /* 0xfffffffc00fc7947 */ /* 0x000fc0000383ffff */
[----:B------:R-:W-:-:S00]  /*1260*/  NOP ;  /* 0x0000000000007918 */ /* 0x000fc00000000000 */
        /* <DEDUP_REMOVED lines=9> */
.L_x_7:


//--------------------- .nv.shared.reserved.0     --------------------------
	.section	.nv.shared.reserved.0,"aw",@nobits
	.weak		__nv_reservedSMEM_offset_0_alias
	.size		__nv_reservedSMEM_offset_0_alias, 0, 64
	.other		__nv_reservedSMEM_offset_0_alias,@"STO_CUDA_RESERVED_SHARED STV_DEFAULT"
__nv_reservedSMEM_offset_0_alias:
	.zero		0
	.zero		64


//--------------------- .nv.constant0._Z19selectionSortKernelPci --------------------------
	.section	.nv.constant0._Z19selectionSortKernelPci,"a",@progbits
	.sectionflags	@""
	.align	4
.nv.constant0._Z19selectionSortKernelPci:
	.zero		908


//--------------------- SYMBOLS --------------------------

	.type		.nv.reservedSmem.offset0,@object
	.size		.nv.reservedSmem.offset0,0x4
